	.headerflags	@"EF_CUDA_TEXMODE_UNIFIED EF_CUDA_64BIT_ADDRESS EF_CUDA_ACCELERATORS EF_CUDA_SM90 EF_CUDA_VIRTUAL_SM(EF_CUDA_SM90)"
	.elftype	@"ET_EXEC"


//--------------------- .nv.info                  --------------------------
	.section	.nv.info,"",@"SHT_CUDA_INFO"
	.align	4


	//----- nvinfo : EIATTR_REGCOUNT
	.align		4
        /*0000*/ 	.byte	0x04, 0x2f
        /*0002*/ 	.short	(.L_1 - .L_0)
	.align		4
.L_0:
        /*0004*/ 	.word	index@(triton_poi_fused_div_sub_8)
        /*0008*/ 	.word	0x00000014


	//----- nvinfo : EIATTR_MIN_STACK_SIZE
	.align		4
.L_1:
        /*000c*/ 	.byte	0x04, 0x12
        /*000e*/ 	.short	(.L_3 - .L_2)
	.align		4
.L_2:
        /*0010*/ 	.word	index@(triton_poi_fused_div_sub_8)
        /*0014*/ 	.word	0x00000000


	//----- nvinfo : EIATTR_FRAME_SIZE
	.align		4
.L_3:
        /*0018*/ 	.byte	0x04, 0x11
        /*001a*/ 	.short	(.L_5 - .L_4)
	.align		4
.L_4:
        /*001c*/ 	.word	index@(triton_poi_fused_div_sub_8)
        /*0020*/ 	.word	0x00000000


	//----- nvinfo : EIATTR_MIN_STACK_SIZE
	.align		4
.L_5:
        /*0024*/ 	.byte	0x04, 0x12
        /*0026*/ 	.short	(.L_7 - .L_6)
	.align		4
.L_6:
        /*0028*/ 	.word	index@(triton_poi_fused_div_sub_8)
        /*002c*/ 	.word	0x00000000
.L_7:


//--------------------- .nv.info.triton_poi_fused_div_sub_8 --------------------------
	.section	.nv.info.triton_poi_fused_div_sub_8,"",@"SHT_CUDA_INFO"
	.sectionflags	@""
	.align	4


	//----- nvinfo : EIATTR_CUDA_API_VERSION
	.align		4
        /*0000*/ 	.byte	0x04, 0x37
        /*0002*/ 	.short	(.L_9 - .L_8)
.L_8:
        /*0004*/ 	.word	0x0000007c


	//----- nvinfo : EIATTR_KPARAM_INFO
	.align		4
.L_9:
        /*0008*/ 	.byte	0x04, 0x17
        /*000a*/ 	.short	(.L_11 - .L_10)
.L_10:
        /*000c*/ 	.word	0x00000000
        /*0010*/ 	.short	0x0005
        /*0012*/ 	.short	0x0024
        /*0014*/ 	.byte	0x00, 0xf0, 0x11, 0x00


	//----- nvinfo : EIATTR_KPARAM_INFO
	.align		4
.L_11:
        /*0018*/ 	.byte	0x04, 0x17
        /*001a*/ 	.short	(.L_13 - .L_12)
.L_12:
        /*001c*/ 	.word	0x00000000
        /*0020*/ 	.short	0x0004
        /*0022*/ 	.short	0x0020
        /*0024*/ 	.byte	0x00, 0xf0, 0x11, 0x00


	//----- nvinfo : EIATTR_KPARAM_INFO
	.align		4
.L_13:
        /*0028*/ 	.byte	0x04, 0x17
        /*002a*/ 	.short	(.L_15 - .L_14)
.L_14:
        /*002c*/ 	.word	0x00000000
        /*0030*/ 	.short	0x0003
        /*0032*/ 	.short	0x0018
        /*0034*/ 	.byte	0x00, 0xf4, 0x21, 0x00


	//----- nvinfo : EIATTR_KPARAM_INFO
	.align		4
.L_15:
        /*0038*/ 	.byte	0x04, 0x17
        /*003a*/ 	.short	(.L_17 - .L_16)
.L_16:
        /*003c*/ 	.word	0x00000000
        /*0040*/ 	.short	0x0002
        /*0042*/ 	.short	0x0010
        /*0044*/ 	.byte	0x00, 0xf4, 0x21, 0x00


	//----- nvinfo : EIATTR_KPARAM_INFO
	.align		4
.L_17:
        /*0048*/ 	.byte	0x04, 0x17
        /*004a*/ 	.short	(.L_19 - .L_18)
.L_18:
        /*004c*/ 	.word	0x00000000
        /*0050*/ 	.short	0x0001
        /*0052*/ 	.short	0x0008
        /*0054*/ 	.byte	0x00, 0xf4, 0x21, 0x00


	//----- nvinfo : EIATTR_KPARAM_INFO
	.align		4
.L_19:
        /*0058*/ 	.byte	0x04, 0x17
        /*005a*/ 	.short	(.L_21 - .L_20)
.L_20:
        /*005c*/ 	.word	0x00000000
        /*0060*/ 	.short	0x0000
        /*0062*/ 	.short	0x0000
        /*0064*/ 	.byte	0x00, 0xf4, 0x21, 0x00


	//----- nvinfo : EIATTR_SPARSE_MMA_MASK
	.align		4
.L_21:
        /*0068*/ 	.byte	0x03, 0x50
        /*006a*/ 	.short	0x0000


	//----- nvinfo : EIATTR_MAXREG_COUNT
	.align		4
        /*006c*/ 	.byte	0x03, 0x1b
        /*006e*/ 	.short	0x00ff


	//----- nvinfo : EIATTR_EXIT_INSTR_OFFSETS
	.align		4
        /*0070*/ 	.byte	0x04, 0x1c
        /*0072*/ 	.short	(.L_23 - .L_22)


	//   ....[0]....
.L_22:
        /*0074*/ 	.word	0x00000760


	//   ....[1]....
        /*0078*/ 	.word	0x00000800


	//----- nvinfo : EIATTR_REQNTID
	.align		4
.L_23:
        /*007c*/ 	.byte	0x04, 0x10
        /*007e*/ 	.short	(.L_25 - .L_24)
.L_24:
        /*0080*/ 	.word	0x00000080
        /*0084*/ 	.word	0x00000001
        /*0088*/ 	.word	0x00000001


	//----- nvinfo : EIATTR_CBANK_PARAM_SIZE
	.align		4
.L_25:
        /*008c*/ 	.byte	0x03, 0x19
        /*008e*/ 	.short	0x0028


	//----- nvinfo : EIATTR_PARAM_CBANK
	.align		4
        /*0090*/ 	.byte	0x04, 0x0a
        /*0092*/ 	.short	(.L_27 - .L_26)
	.align		4
.L_26:
        /*0094*/ 	.word	index@(.nv.constant0.triton_poi_fused_div_sub_8)
        /*0098*/ 	.short	0x0210
        /*009a*/ 	.short	0x0028


	//----- nvinfo : EIATTR_SW_WAR
	.align		4
.L_27:
        /*009c*/ 	.byte	0x04, 0x36
        /*009e*/ 	.short	(.L_29 - .L_28)
.L_28:
        /*00a0*/ 	.word	0x00000008
.L_29:


//--------------------- .nv.callgraph             --------------------------
	.section	.nv.callgraph,"",@"SHT_CUDA_CALLGRAPH"
	.align	4
	.sectionentsize	8
	.align		4
        /*0000*/ 	.word	0x00000000
	.align		4
        /*0004*/ 	.word	0xffffffff
	.align		4
        /*0008*/ 	.word	0x00000000
	.align		4
        /*000c*/ 	.word	0xfffffffe
	.align		4
        /*0010*/ 	.word	0x00000000
	.align		4
        /*0014*/ 	.word	0xfffffffd
	.align		4
        /*0018*/ 	.word	0x00000000
	.align		4
        /*001c*/ 	.word	0xfffffffc


//--------------------- .text.triton_poi_fused_div_sub_8 --------------------------
	.section	.text.triton_poi_fused_div_sub_8,"ax",@progbits
	.sectionflags	@"SHF_BARRIERS=1"
	.align	128
        .global         triton_poi_fused_div_sub_8
        .type           triton_poi_fused_div_sub_8,@function
        .size           triton_poi_fused_div_sub_8,(.L_x_1 - triton_poi_fused_div_sub_8)
        .other          triton_poi_fused_div_sub_8,@"STO_CUDA_ENTRY STV_DEFAULT"
triton_poi_fused_div_sub_8:
.text.triton_poi_fused_div_sub_8:
[----:B------:R-:W0:Y:S01]  /*0000*/  LDC R1, c[0x0][0x28] ;  /* 0x00000a00ff017b82 */ /* 0x000e220000000800 */
[----:B------:R-:W1:Y:S07]  /*0010*/  S2R R2, SR_TID.X ;  /* 0x0000000000027919 */ /* 0x000e6e0000002100 */
[----:B------:R-:W2:Y:S01]  /*0020*/  LDC.64 R14, c[0x0][0x220] ;  /* 0x00008800ff0e7b82 */ /* 0x000ea20000000a00 */
[----:B------:R-:W-:Y:S01]  /*0030*/  ULDC.64 UR6, c[0x0][0x208] ;  /* 0x0000820000067ab9 */ /* 0x000fe20000000a00 */
[----:B------:R-:W3:Y:S01]  /*0040*/  S2R R0, SR_CTAID.Y ;  /* 0x0000000000007919 */ /* 0x000ee20000002600 */
[----:B------:R-:W4:Y:S05]  /*0050*/  S2R R10, SR_CTAID.X ;  /* 0x00000000000a7919 */ /* 0x000f2a0000002500 */
[----:B------:R-:W5:Y:S08]  /*0060*/  LDC.64 R6, c[0x0][0x210] ;  /* 0x00008400ff067b82 */ /* 0x000f700000000a00 */
[----:B------:R-:W5:Y:S01]  /*0070*/  LDC.64 R4, c[0x0][0x218] ;  /* 0x00008600ff047b82 */ /* 0x000f620000000a00 */
[----:B-1----:R-:W-:-:S02]  /*0080*/  SHF.R.U32.HI R3, RZ, 0x3, R2 ;  /* 0x00000003ff037819 */ /* 0x002fc40000011602 */
[----:B---3--:R-:W-:Y:S02]  /*0090*/  SHF.L.U32 R0, R0, 0x4, RZ ;  /* 0x0000000400007819 */ /* 0x008fe400000006ff */
[----:B------:R-:W-:-:S04]  /*00a0*/  SGXT.U32 R3, R3, 0x4 ;  /* 0x000000040303781a */ /* 0x000fc80000000000 */
[----:B------:R-:W-:-:S04]  /*00b0*/  LOP3.LUT R9, R0, R3, RZ, 0xfc, !PT ;  /* 0x0000000300097212 */ /* 0x000fc800078efcff */
[C---:B------:R-:W-:Y:S01]  /*00c0*/  ISETP.GE.AND P0, PT, R9.reuse, 0xc, PT ;  /* 0x0000000c0900780c */ /* 0x040fe20003f06270 */
[----:B------:R-:W-:-:S05]  /*00d0*/  IMAD.HI R3, R9, 0x55555556, RZ ;  /* 0x5555555609037827 */ /* 0x000fca00078e02ff */
[----:B------:R-:W-:Y:S02]  /*00e0*/  LEA.HI R8, R3, R3, RZ, 0x1 ;  /* 0x0000000303087211 */ /* 0x000fe400078f08ff */
[----:B----4-:R-:W-:Y:S01]  /*00f0*/  SHF.L.U32 R3, R10, 0x5, RZ ;  /* 0x000000050a037819 */ /* 0x010fe200000006ff */
[----:B------:R-:W-:Y:S02]  /*0100*/  IMAD.SHL.U32 R10, R2, 0x4, RZ ;  /* 0x00000004020a7824 */ /* 0x000fe400078e00ff */
[----:B------:R-:W-:Y:S02]  /*0110*/  IMAD R13, R8, -0x3, R9 ;  /* 0xfffffffd080d7824 */ /* 0x000fe400078e0209 */
[----:B------:R-:W-:Y:S02]  /*0120*/  IMAD.MOV.U32 R8, RZ, RZ, RZ ;  /* 0x000000ffff087224 */ /* 0x000fe400078e00ff */
[----:B--2---:R-:W-:-:S05]  /*0130*/  IMAD.WIDE R14, R13, 0x4, R14 ;  /* 0x000000040d0e7825 */ /* 0x004fca00078e020e */
[----:B------:R1:W2:Y:S01]  /*0140*/  @!P0 LDG.E.EL R8, desc[UR6][R14.64] ;  /* 0x000000060e088981 */ /* 0x0002a2000c2e1900 */
[----:B------:R-:W-:Y:S01]  /*0150*/  LOP3.LUT R10, R3, 0x1c, R10, 0xf8, !PT ;  /* 0x0000001c030a7812 */ /* 0x000fe200078ef80a */
[----:B0----5:R-:W-:Y:S01]  /*0160*/  IMAD.WIDE R12, R13, 0x4, R4 ;  /* 0x000000040d0c7825 */ /* 0x021fe200078e0204 */
[----:B------:R-:W-:Y:S02]  /*0170*/  CS2R R4, SRZ ;  /* 0x0000000000047805 */ /* 0x000fe4000001ff00 */
[----:B------:R-:W-:Y:S01]  /*0180*/  LEA R11, R9, R10, 0xc ;  /* 0x0000000a090b7211 */ /* 0x000fe200078e60ff */
[----:B------:R-:W-:-:S04]  /*0190*/  IMAD.MOV.U32 R9, RZ, RZ, RZ ;  /* 0x000000ffff097224 */ /* 0x000fc800078e00ff */
[----:B------:R-:W-:Y:S01]  /*01a0*/  IMAD.WIDE R10, R11, 0x4, R6 ;  /* 0x000000040b0a7825 */ /* 0x000fe200078e0206 */
[----:B------:R-:W-:Y:S01]  /*01b0*/  CS2R R6, SRZ ;  /* 0x0000000000067805 */ /* 0x000fe2000001ff00 */
[----:B------:R-:W3:Y:S05]  /*01c0*/  @!P0 LDG.E.EL R9, desc[UR6][R12.64] ;  /* 0x000000060c098981 */ /* 0x000eea000c2e1900 */
[----:B------:R0:W3:Y:S01]  /*01d0*/  @!P0 LDG.E.EL.128 R4, desc[UR6][R10.64] ;  /* 0x000000060a048981 */ /* 0x0000e2000c2e1d00 */
[----:B------:R-:W4:Y:S01]  /*01e0*/  S2UR UR5, SR_CgaCtaId ;  /* 0x00000000000579c3 */ /* 0x000f220000008800 */
[----:B------:R-:W-:Y:S01]  /*01f0*/  UMOV UR4, 0x400 ;  /* 0x0000040000047882 */ /* 0x000fe20000000000 */
[----:B-1----:R-:W-:-:S02]  /*0200*/  SHF.R.U32.HI R14, RZ, 0x1, R2 ;  /* 0x00000001ff0e7819 */ /* 0x002fc40000011602 */
[----:B------:R-:W-:Y:S02]  /*0210*/  SHF.L.U32 R15, R2, 0x4, RZ ;  /* 0x00000004020f7819 */ /* 0x000fe400000006ff */
[----:B------:R-:W-:Y:S02]  /*0220*/  LOP3.LUT R14, R14, 0x3c, RZ, 0xc0, !PT ;  /* 0x0000003c0e0e7812 */ /* 0x000fe400078ec0ff */
[----:B------:R-:W-:Y:S01]  /*0230*/  LOP3.LUT R15, R15, 0x7f0, RZ, 0xc0, !PT ;  /* 0x000007f00f0f7812 */ /* 0x000fe200078ec0ff */
[----:B----4-:R-:W-:-:S06]  /*0240*/  UPRMT UR4, UR5, 0x654, UR4 ;  /* 0x0000065405047896 */ /* 0x010fcc0008000004 */
[----:B0-----:R-:W-:Y:S02]  /*0250*/  IADD3 R10, R15, UR4, R14 ;  /* 0x000000040f0a7c10 */ /* 0x001fe4000fffe00e */
[----:B------:R-:W-:Y:S02]  /*0260*/  ISETP.GE.AND P3, PT, R0, RZ, PT ;  /* 0x000000ff0000720c */ /* 0x000fe40003f66270 */
[C---:B--2---:R-:W-:Y:S02]  /*0270*/  FSETP.GT.AND P0, PT, |R8|.reuse, 8.50705917302346158658e+37, PT ;  /* 0x7e8000000800780b */ /* 0x044fe40003f04200 */
[----:B------:R-:W-:-:S11]  /*0280*/  FSETP.GEU.AND P1, PT, |R8|, 1.175494350822287508e-38, PT ;  /* 0x008000000800780b */ /* 0x000fd60003f2e200 */
[----:B------:R-:W-:-:S04]  /*0290*/  @P0 FMUL R8, R8, 0.25 ;  /* 0x3e80000008080820 */ /* 0x000fc80000400000 */
[----:B------:R-:W-:Y:S01]  /*02a0*/  @!P1 FMUL R8, R8, 16777216 ;  /* 0x4b80000008089820 */ /* 0x000fe20000400000 */
[C---:B---3--:R-:W-:Y:S01]  /*02b0*/  FADD R11, -R9.reuse, R4 ;  /* 0x00000004090b7221 */ /* 0x048fe20000000100 */
[C---:B------:R-:W-:Y:S01]  /*02c0*/  FADD R5, -R9.reuse, R5 ;  /* 0x0000000509057221 */ /* 0x040fe20000000100 */
[----:B------:R-:W-:-:S03]  /*02d0*/  FADD R6, -R9, R6 ;  /* 0x0000000609067221 */ /* 0x000fc60000000100 */
[----:B------:R-:W0:Y:S01]  /*02e0*/  MUFU.RCP R8, R8 ;  /* 0x0000000800087308 */ /* 0x000e220000001000 */
[----:B------:R-:W-:Y:S01]  /*02f0*/  FADD R7, -R9, R7 ;  /* 0x0000000709077221 */ /* 0x000fe20000000100 */
[----:B------:R-:W-:Y:S01]  /*0300*/  @P0 FMUL R11, R11, 0.25 ;  /* 0x3e8000000b0b0820 */ /* 0x000fe20000400000 */
[----:B------:R-:W-:Y:S01]  /*0310*/  @P0 FMUL R5, R5, 0.25 ;  /* 0x3e80000005050820 */ /* 0x000fe20000400000 */
[----:B------:R-:W-:Y:S01]  /*0320*/  @P0 FMUL R6, R6, 0.25 ;  /* 0x3e80000006060820 */ /* 0x000fe20000400000 */
[----:B------:R-:W-:Y:S01]  /*0330*/  @P0 FMUL R7, R7, 0.25 ;  /* 0x3e80000007070820 */ /* 0x000fe20000400000 */
[----:B------:R-:W-:Y:S01]  /*0340*/  @!P1 FMUL R11, R11, 16777216 ;  /* 0x4b8000000b0b9820 */ /* 0x000fe20000400000 */
[----:B------:R-:W-:Y:S01]  /*0350*/  @!P1 FMUL R5, R5, 16777216 ;  /* 0x4b80000005059820 */ /* 0x000fe20000400000 */
[----:B------:R-:W-:Y:S01]  /*0360*/  @!P1 FMUL R6, R6, 16777216 ;  /* 0x4b80000006069820 */ /* 0x000fe20000400000 */
[----:B------:R-:W-:Y:S01]  /*0370*/  @!P1 FMUL R7, R7, 16777216 ;  /* 0x4b80000007079820 */ /* 0x000fe20000400000 */
[----:B------:R-:W-:Y:S01]  /*0380*/  LOP3.LUT R4, R2, 0x7f, RZ, 0xc0, !PT ;  /* 0x0000007f02047812 */ /* 0x000fe200078ec0ff */
[C---:B0-----:R-:W-:Y:S01]  /*0390*/  FMUL R11, R8.reuse, R11 ;  /* 0x0000000b080b7220 */ /* 0x041fe20000400000 */
[C---:B------:R-:W-:Y:S01]  /*03a0*/  FMUL R9, R8.reuse, R5 ;  /* 0x0000000508097220 */ /* 0x040fe20000400000 */
[C---:B------:R-:W-:Y:S01]  /*03b0*/  FMUL R13, R8.reuse, R6 ;  /* 0x00000006080d7220 */ /* 0x040fe20000400000 */
[----:B------:R-:W-:-:S02]  /*03c0*/  FMUL R15, R8, R7 ;  /* 0x00000007080f7220 */ /* 0x000fc40000400000 */
[----:B------:R0:W-:Y:S04]  /*03d0*/  STS [R10], R11 ;  /* 0x0000000b0a007388 */ /* 0x0001e80000000800 */
[----:B------:R1:W-:Y:S04]  /*03e0*/  STS [R10+0x4], R9 ;  /* 0x000004090a007388 */ /* 0x0003e80000000800 */
[----:B------:R-:W-:Y:S04]  /*03f0*/  STS [R10+0x8], R13 ;  /* 0x0000080d0a007388 */ /* 0x000fe80000000800 */
[----:B------:R2:W-:Y:S01]  /*0400*/  STS [R10+0xc], R15 ;  /* 0x00000c0f0a007388 */ /* 0x0005e20000000800 */
[----:B------:R-:W-:-:S02]  /*0410*/  LOP3.LUT R6, R4, 0x80, RZ, 0xfc, !PT ;  /* 0x0000008004067812 */ /* 0x000fc400078efcff */
[----:B------:R-:W-:Y:S02]  /*0420*/  LOP3.LUT R7, R4, 0x100, RZ, 0xfc, !PT ;  /* 0x0000010004077812 */ /* 0x000fe400078efcff */
[----:B------:R-:W-:Y:S02]  /*0430*/  SHF.R.U32.HI R5, RZ, 0x3, R2 ;  /* 0x00000003ff057819 */ /* 0x000fe40000011602 */
[----:B------:R-:W-:Y:S02]  /*0440*/  SHF.R.U32.HI R6, RZ, 0x3, R6 ;  /* 0x00000003ff067819 */ /* 0x000fe40000011606 */
[----:B------:R-:W-:Y:S02]  /*0450*/  SHF.R.U32.HI R7, RZ, 0x3, R7 ;  /* 0x00000003ff077819 */ /* 0x000fe40000011607 */
[----:B------:R-:W-:Y:S02]  /*0460*/  LOP3.LUT R5, R5, 0xc, RZ, 0xc0, !PT ;  /* 0x0000000c05057812 */ /* 0x000fe400078ec0ff */
[----:B------:R-:W-:-:S02]  /*0470*/  LOP3.LUT R6, R6, 0x1c, RZ, 0xc0, !PT ;  /* 0x0000001c06067812 */ /* 0x000fc400078ec0ff */
[----:B------:R-:W-:Y:S01]  /*0480*/  LOP3.LUT R8, R7, 0x2c, RZ, 0xc0, !PT ;  /* 0x0000002c07087812 */ /* 0x000fe200078ec0ff */
[----:B------:R-:W-:Y:S01]  /*0490*/  VIADD R5, R5, UR4 ;  /* 0x0000000405057c36 */ /* 0x000fe20008000000 */
[----:B------:R-:W-:-:S03]  /*04a0*/  IADD3 R7, R6, UR4, RZ ;  /* 0x0000000406077c10 */ /* 0x000fc6000fffe0ff */
[----:B0-----:R-:W-:Y:S01]  /*04b0*/  VIADD R11, R8, UR4 ;  /* 0x00000004080b7c36 */ /* 0x001fe20008000000 */
[C---:B------:R-:W-:Y:S01]  /*04c0*/  LEA R8, R4.reuse, R5, 0x2 ;  /* 0x0000000504087211 */ /* 0x040fe200078e10ff */
[----:B------:R-:W-:Y:S01]  /*04d0*/  BAR.SYNC.DEFER_BLOCKING 0x0 ;  /* 0x0000000000007b1d */ /* 0x000fe20000010000 */
[C---:B------:R-:W-:Y:S01]  /*04e0*/  LEA R7, R4.reuse, R7, 0x2 ;  /* 0x0000000704077211 */ /* 0x040fe200078e10ff */
[----:B------:R-:W-:Y:S01]  /*04f0*/  IMAD R6, R4, 0x4, R11 ;  /* 0x0000000404067824 */ /* 0x000fe200078e020b */
[----:B-1----:R-:W-:-:S04]  /*0500*/  SHF.R.U32.HI R9, RZ, 0x5, R2 ;  /* 0x00000005ff097819 */ /* 0x002fc80000011602 */
[----:B------:R-:W-:Y:S02]  /*0510*/  LOP3.LUT R9, R0, 0x3, R9, 0xf8, !PT ;  /* 0x0000000300097812 */ /* 0x000fe400078ef809 */
[----:B------:R-:W-:Y:S02]  /*0520*/  LOP3.LUT R5, R3, 0x1f, R2, 0xf8, !PT ;  /* 0x0000001f03057812 */ /* 0x000fe400078ef802 */
[C---:B--2---:R-:W-:Y:S01]  /*0530*/  LOP3.LUT R10, R9.reuse, 0x4, RZ, 0xfc, !PT ;  /* 0x00000004090a7812 */ /* 0x044fe200078efcff */
[----:B------:R-:W0:Y:S01]  /*0540*/  LDC.64 R2, c[0x0][0x228] ;  /* 0x00008a00ff027b82 */ /* 0x000e220000000a00 */
[C---:B------:R-:W-:Y:S01]  /*0550*/  LOP3.LUT R11, R9.reuse, 0x8, RZ, 0xfc, !PT ;  /* 0x00000008090b7812 */ /* 0x040fe200078efcff */
[----:B------:R-:W1:Y:S04]  /*0560*/  LDS R8, [R8] ;  /* 0x0000000008087984 */ /* 0x000e680000000800 */
[----:B------:R-:W2:Y:S04]  /*0570*/  LDS R7, [R7+0x200] ;  /* 0x0002000007077984 */ /* 0x000ea80000000800 */
[----:B------:R-:W3:Y:S01]  /*0580*/  LDS R6, [R6+0x400] ;  /* 0x0004000006067984 */ /* 0x000ee20000000800 */
[----:B------:R-:W-:-:S04]  /*0590*/  IMAD.HI R0, R9, 0x55555556, RZ ;  /* 0x5555555609007827 */ /* 0x000fc800078e02ff */
[----:B------:R-:W-:Y:S01]  /*05a0*/  IMAD.HI R12, R10, 0x55555556, RZ ;  /* 0x555555560a0c7827 */ /* 0x000fe200078e02ff */
[----:B------:R-:W-:-:S03]  /*05b0*/  LEA.HI R0, R0, R0, RZ, 0x1 ;  /* 0x0000000000007211 */ /* 0x000fc600078f08ff */
[----:B------:R-:W-:Y:S01]  /*05c0*/  IMAD.HI R14, R11, 0x55555556, RZ ;  /* 0x555555560b0e7827 */ /* 0x000fe200078e02ff */
[----:B------:R-:W-:Y:S02]  /*05d0*/  LEA.HI R13, R12, R12, RZ, 0x1 ;  /* 0x0000000c0c0d7211 */ /* 0x000fe400078f08ff */
[----:B------:R-:W-:Y:S02]  /*05e0*/  LOP3.LUT R15, R4, 0x180, RZ, 0xfc, !PT ;  /* 0x00000180040f7812 */ /* 0x000fe400078efcff */
[----:B------:R-:W-:Y:S01]  /*05f0*/  LEA.HI R14, R14, R14, RZ, 0x1 ;  /* 0x0000000e0e0e7211 */ /* 0x000fe200078f08ff */
[----:B------:R-:W-:Y:S01]  /*0600*/  IMAD R12, R0, -0x3, R9 ;  /* 0xfffffffd000c7824 */ /* 0x000fe200078e0209 */
[----:B------:R-:W-:Y:S01]  /*0610*/  ISETP.GE.AND P1, PT, R10, 0xc, PT ;  /* 0x0000000c0a00780c */ /* 0x000fe20003f26270 */
[----:B------:R-:W-:Y:S01]  /*0620*/  IMAD R10, R13, -0x3, R10 ;  /* 0xfffffffd0d0a7824 */ /* 0x000fe200078e020a */
[----:B------:R-:W-:Y:S01]  /*0630*/  ISETP.GE.AND P2, PT, R11, 0xc, PT ;  /* 0x0000000c0b00780c */ /* 0x000fe20003f46270 */
[----:B------:R-:W-:Y:S01]  /*0640*/  IMAD R11, R14, -0x3, R11 ;  /* 0xfffffffd0e0b7824 */ /* 0x000fe200078e020b */
[----:B------:R-:W-:Y:S01]  /*0650*/  SHF.R.U32.HI R16, RZ, 0x3, R15 ;  /* 0x00000003ff107819 */ /* 0x000fe2000001160f */
[----:B------:R-:W-:Y:S01]  /*0660*/  IMAD R15, R5, 0x3, R12 ;  /* 0x00000003050f7824 */ /* 0x000fe200078e020c */
[----:B------:R-:W-:Y:S01]  /*0670*/  ISETP.GE.AND P0, PT, R9, 0xc, PT ;  /* 0x0000000c0900780c */ /* 0x000fe20003f06270 */
[----:B------:R-:W-:-:S02]  /*0680*/  IMAD R10, R13, 0x3000, R10 ;  /* 0x000030000d0a7824 */ /* 0x000fc400078e020a */
[----:B------:R-:W-:Y:S02]  /*0690*/  IMAD R14, R14, 0x3000, R11 ;  /* 0x000030000e0e7824 */ /* 0x000fe400078e020b */
[----:B------:R-:W-:Y:S02]  /*06a0*/  IMAD R11, R0, 0x3000, R15 ;  /* 0x00003000000b7824 */ /* 0x000fe400078e020f */
[C---:B------:R-:W-:Y:S02]  /*06b0*/  IMAD R13, R5.reuse, 0x3, R10 ;  /* 0x00000003050d7824 */ /* 0x040fe400078e020a */
[----:B------:R-:W-:Y:S02]  /*06c0*/  IMAD R15, R5, 0x3, R14 ;  /* 0x00000003050f7824 */ /* 0x000fe400078e020e */
[----:B0-----:R-:W-:Y:S01]  /*06d0*/  IMAD.WIDE R10, R11, 0x4, R2 ;  /* 0x000000040b0a7825 */ /* 0x001fe200078e0202 */
[----:B------:R-:W-:-:S03]  /*06e0*/  LOP3.LUT R16, R16, 0x3c, RZ, 0xc0, !PT ;  /* 0x0000003c10107812 */ /* 0x000fc600078ec0ff */
[--C-:B------:R-:W-:Y:S01]  /*06f0*/  IMAD.WIDE R12, R13, 0x4, R2.reuse ;  /* 0x000000040d0c7825 */ /* 0x100fe200078e0202 */
[----:B-1----:R0:W-:Y:S03]  /*0700*/  @!P0 STG.E desc[UR6][R10.64], R8 ;  /* 0x000000080a008986 */ /* 0x0021e6000c101906 */
[----:B------:R-:W-:Y:S01]  /*0710*/  IMAD.WIDE R14, R15, 0x4, R2 ;  /* 0x000000040f0e7825 */ /* 0x000fe200078e0202 */
[----:B------:R-:W-:Y:S01]  /*0720*/  IADD3 R17, R16, UR4, RZ ;  /* 0x0000000410117c10 */ /* 0x000fe2000fffe0ff */
[----:B--2---:R0:W-:Y:S04]  /*0730*/  @!P1 STG.E desc[UR6][R12.64], R7 ;  /* 0x000000070c009986 */ /* 0x0041e8000c101906 */
[----:B---3--:R0:W-:Y:S01]  /*0740*/  @!P2 STG.E desc[UR6][R14.64], R6 ;  /* 0x000000060e00a986 */ /* 0x0081e2000c101906 */
[----:B------:R-:W-:Y:S01]  /*0750*/  LEA R17, R4, R17, 0x2 ;  /* 0x0000001104117211 */ /* 0x000fe200078e10ff */
[----:B0-----:R-:W-:Y:S06]  /*0760*/  @P3 EXIT ;  /* 0x000000000000394d */ /* 0x001fec0003800000 */
[----:B------:R-:W0:Y:S01]  /*0770*/  LDS R17, [R17+0x600] ;  /* 0x0006000011117984 */ /* 0x000e220000000800 */
[----:B------:R-:W-:-:S05]  /*0780*/  LOP3.LUT R9, R9, 0xc, RZ, 0xfc, !PT ;  /* 0x0000000c09097812 */ /* 0x000fca00078efcff */
[----:B------:R-:W-:-:S05]  /*0790*/  IMAD.HI R0, R9, 0x55555556, RZ ;  /* 0x5555555609007827 */ /* 0x000fca00078e02ff */
[----:B------:R-:W-:-:S05]  /*07a0*/  LEA.HI R0, R0, R0, RZ, 0x1 ;  /* 0x0000000000007211 */ /* 0x000fca00078f08ff */
[----:B------:R-:W-:-:S04]  /*07b0*/  IMAD R9, R0, -0x3, R9 ;  /* 0xfffffffd00097824 */ /* 0x000fc800078e0209 */
[----:B------:R-:W-:-:S04]  /*07c0*/  IMAD R0, R0, 0x3000, R9 ;  /* 0x0000300000007824 */ /* 0x000fc800078e0209 */
[----:B------:R-:W-:-:S04]  /*07d0*/  IMAD R5, R5, 0x3, R0 ;  /* 0x0000000305057824 */ /* 0x000fc800078e0200 */
[----:B------:R-:W-:-:S05]  /*07e0*/  IMAD.WIDE R2, R5, 0x4, R2 ;  /* 0x0000000405027825 */ /* 0x000fca00078e0202 */
[----:B0-----:R-:W-:Y:S01]  /*07f0*/  STG.E desc[UR6][R2.64], R17 ;  /* 0x0000001102007986 */ /* 0x001fe2000c101906 */
[----:B------:R-:W-:Y:S05]  /*0800*/  EXIT ;  /* 0x000000000000794d */ /* 0x000fea0003800000 */
.L_x_0:
[----:B------:R-:W-:-:S00]  /*0810*/  BRA `(.L_x_0) ;  /* 0xfffffffc00fc7947 */ /* 0x000fc0000383ffff */
[----:B------:R-:W-:-:S00]  /*0820*/  NOP ;  /* 0x0000000000007918 */ /* 0x000fc00000000000 */
        /* <DEDUP_REMOVED lines=13> */
.L_x_1:


//--------------------- .nv.shared.triton_poi_fused_div_sub_8 --------------------------
	.section	.nv.shared.triton_poi_fused_div_sub_8,"aw",@nobits
	.sectionflags	@""
	.align	16
	.zero		1024


//--------------------- .nv.constant0.triton_poi_fused_div_sub_8 --------------------------
	.section	.nv.constant0.triton_poi_fused_div_sub_8,"a",@progbits
	.sectionflags	@""
	.align	4
.nv.constant0.triton_poi_fused_div_sub_8:
	.zero		568
